//
// Generated by NVIDIA NVVM Compiler
//
// Compiler Build ID: CL-36424714
// Cuda compilation tools, release 13.0, V13.0.88
// Based on NVVM 20.0.0
//

.version 9.0
.target sm_100
.address_size 64

	// .globl	_Z9transposePKiPii

.visible .entry _Z9transposePKiPii(
	.param .u64 .ptr .align 1 _Z9transposePKiPii_param_0,
	.param .u64 .ptr .align 1 _Z9transposePKiPii_param_1,
	.param .u32 _Z9transposePKiPii_param_2
)
{
	.reg .pred 	%p<2>;
	.reg .b32 	%r<14>;
	.reg .b64 	%rd<9>;

	ld.param.u64 	%rd1, [_Z9transposePKiPii_param_0];
	ld.param.u64 	%rd2, [_Z9transposePKiPii_param_1];
	ld.param.u32 	%r3, [_Z9transposePKiPii_param_2];
	mov.u32 	%r4, %ntid.y;
	mov.u32 	%r5, %ctaid.y;
	mov.u32 	%r6, %tid.y;
	mad.lo.s32 	%r1, %r4, %r5, %r6;
	mov.u32 	%r7, %ntid.x;
	mov.u32 	%r8, %ctaid.x;
	mov.u32 	%r9, %tid.x;
	mad.lo.s32 	%r2, %r7, %r8, %r9;
	max.s32 	%r10, %r1, %r2;
	setp.ge.s32 	%p1, %r10, %r3;
	@%p1 bra 	$L__BB0_2;
	cvta.to.global.u64 	%rd3, %rd1;
	cvta.to.global.u64 	%rd4, %rd2;
	mad.lo.s32 	%r11, %r3, %r1, %r2;
	mul.wide.s32 	%rd5, %r11, 4;
	add.s64 	%rd6, %rd3, %rd5;
	ld.global.u32 	%r12, [%rd6];
	mad.lo.s32 	%r13, %r3, %r2, %r1;
	mul.wide.s32 	%rd7, %r13, 4;
	add.s64 	%rd8, %rd4, %rd7;
	st.global.u32 	[%rd8], %r12;
$L__BB0_2:
	ret;

}


// ===== COMPILED SASS (sm_100) =====

	.target	sm_100

	.elftype	@"ET_EXEC"


//--------------------- .note.nv.tkinfo           --------------------------
	.section	.note.nv.tkinfo,"",@"SHT_NOTE"
	.sectionflags	@"SHF_NOTE_NV_TKINFO"
	.tkinfo
        /*0018*/ 	.word	0x00000002
        /*0030*/ 	.string	""
        /*0030*/ 	.string	"ptxas"
        /*0030*/ 	.string	"Cuda compilation tools, release 13.0, V13.0.88"
        /*0030*/ 	.string	"Build cuda_13.0.r13.0/compiler.36424714_0"
        /*0030*/ 	.string	"-arch sm_100 -m 64 "



//--------------------- .note.nv.cuinfo           --------------------------
	.section	.note.nv.cuinfo,"",@"SHT_NOTE"
	.sectionflags	@"SHF_NOTE_NV_CUINFO"
        /*0018*/ 	.short	0x0002
        /*001a*/ 	.short	0x0064
        /*001c*/ 	.short	0x0082
	.zero		2


//--------------------- .nv.info                  --------------------------
	.section	.nv.info,"",@"SHT_CUDA_INFO"
	.align	4


	//----- nvinfo : EIATTR_REGCOUNT
	.align		4
        /*0000*/ 	.byte	0x04, 0x2f
        /*0002*/ 	.short	(.L_1 - .L_0)
	.align		4
.L_0:
        /*0004*/ 	.word	index@(_Z9transposePKiPii)
        /*0008*/ 	.word	0x0000000a


	//----- nvinfo : EIATTR_FRAME_SIZE
	.align		4
.L_1:
        /*000c*/ 	.byte	0x04, 0x11
        /*000e*/ 	.short	(.L_3 - .L_2)
	.align		4
.L_2:
        /*0010*/ 	.word	index@(_Z9transposePKiPii)
        /*0014*/ 	.word	0x00000000


	//----- nvinfo : EIATTR_MIN_STACK_SIZE
	.align		4
.L_3:
        /*0018*/ 	.byte	0x04, 0x12
        /*001a*/ 	.short	(.L_5 - .L_4)
	.align		4
.L_4:
        /*001c*/ 	.word	index@(_Z9transposePKiPii)
        /*0020*/ 	.word	0x00000000
.L_5:


//--------------------- .nv.compat                --------------------------
	.section	.nv.compat,"",@"SHT_CUDA_COMPAT_INFO"
	.align	4
        /*0000*/ 	.byte	0x02, 0x09, 0x00, 0x00, 0x02, 0x02, 0x01, 0x00, 0x02, 0x05, 0x05, 0x00, 0x03, 0x07, 0x01, 0x01
        /*0010*/ 	.byte	0x02, 0x03, 0x00, 0x00, 0x02, 0x06, 0x01, 0x00, 0x04, 0x0b, 0x08, 0x00, 0x09, 0x00, 0x00, 0x00
        /*0020*/ 	.byte	0x00, 0x00, 0x00, 0x00


//--------------------- .nv.info._Z9transposePKiPii --------------------------
	.section	.nv.info._Z9transposePKiPii,"",@"SHT_CUDA_INFO"
	.sectionflags	@""
	.align	4


	//----- nvinfo : EIATTR_CUDA_API_VERSION
	.align		4
        /*0000*/ 	.byte	0x04, 0x37
        /*0002*/ 	.short	(.L_7 - .L_6)
.L_6:
        /*0004*/ 	.word	0x00000082


	//----- nvinfo : EIATTR_KPARAM_INFO
	.align		4
.L_7:
        /*0008*/ 	.byte	0x04, 0x17
        /*000a*/ 	.short	(.L_9 - .L_8)
.L_8:
        /*000c*/ 	.word	0x00000000
        /*0010*/ 	.short	0x0002
        /*0012*/ 	.short	0x0010
        /*0014*/ 	.byte	0x00, 0xf0, 0x11, 0x00


	//----- nvinfo : EIATTR_KPARAM_INFO
	.align		4
.L_9:
        /*0018*/ 	.byte	0x04, 0x17
        /*001a*/ 	.short	(.L_11 - .L_10)
.L_10:
        /*001c*/ 	.word	0x00000000
        /*0020*/ 	.short	0x0001
        /*0022*/ 	.short	0x0008
        /*0024*/ 	.byte	0x00, 0xf5, 0x21, 0x00


	//----- nvinfo : EIATTR_KPARAM_INFO
	.align		4
.L_11:
        /*0028*/ 	.byte	0x04, 0x17
        /*002a*/ 	.short	(.L_13 - .L_12)
.L_12:
        /*002c*/ 	.word	0x00000000
        /*0030*/ 	.short	0x0000
        /*0032*/ 	.short	0x0000
        /*0034*/ 	.byte	0x00, 0xf5, 0x21, 0x00


	//----- nvinfo : EIATTR_SPARSE_MMA_MASK
	.align		4
.L_13:
        /*0038*/ 	.byte	0x03, 0x50
        /*003a*/ 	.short	0x0000


	//----- nvinfo : EIATTR_MAXREG_COUNT
	.align		4
        /*003c*/ 	.byte	0x03, 0x1b
        /*003e*/ 	.short	0x00ff


	//----- nvinfo : EIATTR_MERCURY_ISA_VERSION
	.align		4
        /*0040*/ 	.byte	0x03, 0x5f
        /*0042*/ 	.short	0x0101


	//----- nvinfo : EIATTR_VRC_CTA_INIT_COUNT
	.align		4
        /*0044*/ 	.byte	0x02, 0x4a
	.zero		1
	.zero		1


	//----- nvinfo : EIATTR_EXIT_INSTR_OFFSETS
	.align		4
        /*0048*/ 	.byte	0x04, 0x1c
        /*004a*/ 	.short	(.L_15 - .L_14)


	//   ....[0]....
.L_14:
        /*004c*/ 	.word	0x000000c0


	//   ....[1]....
        /*0050*/ 	.word	0x00000160


	//----- nvinfo : EIATTR_CBANK_PARAM_SIZE
	.align		4
.L_15:
        /*0054*/ 	.byte	0x03, 0x19
        /*0056*/ 	.short	0x0014


	//----- nvinfo : EIATTR_PARAM_CBANK
	.align		4
        /*0058*/ 	.byte	0x04, 0x0a
        /*005a*/ 	.short	(.L_17 - .L_16)
	.align		4
.L_16:
        /*005c*/ 	.word	index@(.nv.constant0._Z9transposePKiPii)
        /*0060*/ 	.short	0x0380
        /*0062*/ 	.short	0x0014


	//----- nvinfo : EIATTR_SW_WAR
	.align		4
.L_17:
        /*0064*/ 	.byte	0x04, 0x36
        /*0066*/ 	.short	(.L_19 - .L_18)
.L_18:
        /*0068*/ 	.word	0x00000008
.L_19:


//--------------------- .nv.callgraph             --------------------------
	.section	.nv.callgraph,"",@"SHT_CUDA_CALLGRAPH"
	.align	4
	.sectionentsize	8
	.align		4
        /*0000*/ 	.word	0x00000000
	.align		4
        /*0004*/ 	.word	0xffffffff
	.align		4
        /*0008*/ 	.word	0x00000000
	.align		4
        /*000c*/ 	.word	0xfffffffe
	.align		4
        /*0010*/ 	.word	0x00000000
	.align		4
        /*0014*/ 	.word	0xfffffffd
	.align		4
        /*0018*/ 	.word	0x00000000
	.align		4
        /*001c*/ 	.word	0xfffffffc


//--------------------- .text._Z9transposePKiPii  --------------------------
	.section	.text._Z9transposePKiPii,"ax",@progbits
	.align	128
        .global         _Z9transposePKiPii
        .type           _Z9transposePKiPii,@function
        .size           _Z9transposePKiPii,(.L_x_1 - _Z9transposePKiPii)
        .other          _Z9transposePKiPii,@"STO_CUDA_ENTRY STV_DEFAULT"
_Z9transposePKiPii:
.text._Z9transposePKiPii:
[----:B------:R-:W-:Y:S01]  /*0000*/  LDC R1, c[0x0][0x37c] ;  /* 0x0000df00ff017b82 */ /* 0x000fe20000000800 */
[----:B------:R-:W0:Y:S01]  /*0010*/  S2R R0, SR_CTAID.Y ;  /* 0x0000000000007919 */ /* 0x000e220000002600 */
[----:B------:R-:W0:Y:S01]  /*0020*/  LDCU UR4, c[0x0][0x364] ;  /* 0x00006c80ff0477ac */ /* 0x000e220008000800 */
[----:B------:R-:W0:Y:S01]  /*0030*/  S2R R3, SR_TID.Y ;  /* 0x0000000000037919 */ /* 0x000e220000002200 */
[----:B------:R-:W1:Y:S01]  /*0040*/  LDCU UR5, c[0x0][0x360] ;  /* 0x00006c00ff0577ac */ /* 0x000e620008000800 */
[----:B------:R-:W1:Y:S01]  /*0050*/  S2R R7, SR_CTAID.X ;  /* 0x0000000000077919 */ /* 0x000e620000002500 */
[----:B------:R-:W2:Y:S01]  /*0060*/  LDCU UR6, c[0x0][0x390] ;  /* 0x00007200ff0677ac */ /* 0x000ea20008000800 */
[----:B------:R-:W1:Y:S01]  /*0070*/  S2R R2, SR_TID.X ;  /* 0x0000000000027919 */ /* 0x000e620000002100 */
[----:B0-----:R-:W-:Y:S02]  /*0080*/  IMAD R0, R0, UR4, R3 ;  /* 0x0000000400007c24 */ /* 0x001fe4000f8e0203 */
[----:B-1----:R-:W-:-:S05]  /*0090*/  IMAD R7, R7, UR5, R2 ;  /* 0x0000000507077c24 */ /* 0x002fca000f8e0202 */
[----:B------:R-:W-:-:S04]  /*00a0*/  VIMNMX R2, PT, PT, R0, R7, !PT ;  /* 0x0000000700027248 */ /* 0x000fc80007fe0100 */
[----:B--2---:R-:W-:-:S13]  /*00b0*/  ISETP.GE.AND P0, PT, R2, UR6, PT ;  /* 0x0000000602007c0c */ /* 0x004fda000bf06270 */
[----:B------:R-:W-:Y:S05]  /*00c0*/  @P0 EXIT ;  /* 0x000000000000094d */ /* 0x000fea0003800000 */
[----:B------:R-:W0:Y:S01]  /*00d0*/  LDC.64 R2, c[0x0][0x380] ;  /* 0x0000e000ff027b82 */ /* 0x000e220000000a00 */
[----:B------:R-:W1:Y:S01]  /*00e0*/  LDCU.64 UR4, c[0x0][0x358] ;  /* 0x00006b00ff0477ac */ /* 0x000e620008000a00 */
[----:B------:R-:W-:-:S04]  /*00f0*/  IMAD R5, R0, UR6, R7 ;  /* 0x0000000600057c24 */ /* 0x000fc8000f8e0207 */
[----:B0-----:R-:W-:Y:S02]  /*0100*/  IMAD.WIDE R2, R5, 0x4, R2 ;  /* 0x0000000405027825 */ /* 0x001fe400078e0202 */
[----:B------:R-:W0:Y:S04]  /*0110*/  LDC.64 R4, c[0x0][0x388] ;  /* 0x0000e200ff047b82 */ /* 0x000e280000000a00 */
[----:B-1----:R-:W2:Y:S01]  /*0120*/  LDG.E R3, desc[UR4][R2.64] ;  /* 0x0000000402037981 */ /* 0x002ea2000c1e1900 */
[----:B------:R-:W-:-:S04]  /*0130*/  IMAD R7, R7, UR6, R0 ;  /* 0x0000000607077c24 */ /* 0x000fc8000f8e0200 */
[----:B0-----:R-:W-:-:S05]  /*0140*/  IMAD.WIDE R4, R7, 0x4, R4 ;  /* 0x0000000407047825 */ /* 0x001fca00078e0204 */
[----:B--2---:R-:W-:Y:S01]  /*0150*/  STG.E desc[UR4][R4.64], R3 ;  /* 0x0000000304007986 */ /* 0x004fe2000c101904 */
[----:B------:R-:W-:Y:S05]  /*0160*/  EXIT ;  /* 0x000000000000794d */ /* 0x000fea0003800000 */
.L_x_0:
[----:B------:R-:W-:-:S00]  /*0170*/  BRA `(.L_x_0) ;  /* 0xfffffffc00fc7947 */ /* 0x000fc0000383ffff */
[----:B------:R-:W-:-:S00]  /*0180*/  NOP ;  /* 0x0000000000007918 */ /* 0x000fc00000000000 */
[----:B------:R-:W-:-:S00]  /*0190*/  NOP ;  /* 0x0000000000007918 */ /* 0x000fc00000000000 */
[----:B------:R-:W-:-:S00]  /*01a0*/  NOP ;  /* 0x0000000000007918 */ /* 0x000fc00000000000 */
[----:B------:R-:W-:-:S00]  /*01b0*/  NOP ;  /* 0x0000000000007918 */ /* 0x000fc00000000000 */
[----:B------:R-:W-:-:S00]  /*01c0*/  NOP ;  /* 0x0000000000007918 */ /* 0x000fc00000000000 */
[----:B------:R-:W-:-:S00]  /*01d0*/  NOP ;  /* 0x0000000000007918 */ /* 0x000fc00000000000 */
[----:B------:R-:W-:-:S00]  /*01e0*/  NOP ;  /* 0x0000000000007918 */ /* 0x000fc00000000000 */
[----:B------:R-:W-:-:S00]  /*01f0*/  NOP ;  /* 0x0000000000007918 */ /* 0x000fc00000000000 */
.L_x_1:


//--------------------- .nv.shared.reserved.0     --------------------------
	.section	.nv.shared.reserved.0,"aw",@nobits
	.weak		__nv_reservedSMEM_offset_0_alias
	.size		__nv_reservedSMEM_offset_0_alias, 0, 64
	.other		__nv_reservedSMEM_offset_0_alias,@"STO_CUDA_RESERVED_SHARED STV_DEFAULT"
__nv_reservedSMEM_offset_0_alias:
	.zero		0
	.zero		64


//--------------------- .nv.constant0._Z9transposePKiPii --------------------------
	.section	.nv.constant0._Z9transposePKiPii,"a",@progbits
	.sectionflags	@""
	.align	4
.nv.constant0._Z9transposePKiPii:
	.zero		916


//--------------------- SYMBOLS --------------------------

	.type		.nv.reservedSmem.offset0,@object
	.size		.nv.reservedSmem.offset0,0x4
